//
// Generated by NVIDIA NVVM Compiler
//
// Compiler Build ID: CL-36424714
// Cuda compilation tools, release 13.0, V13.0.88
// Based on NVVM 20.0.0
//

.version 9.0
.target sm_100
.address_size 64

	// .globl	filter_passthrough_kernel
.extern .func  (.param .b32 func_retval0) vprintf
(
	.param .b64 vprintf_param_0,
	.param .b64 vprintf_param_1
)
;
.global .align 1 .b8 $str[5] = {37, 100, 32, 10};

.visible .entry filter_passthrough_kernel(
	.param .u64 .ptr .align 1 filter_passthrough_kernel_param_0,
	.param .u64 .ptr .align 1 filter_passthrough_kernel_param_1,
	.param .u64 .ptr .align 1 filter_passthrough_kernel_param_2,
	.param .f32 filter_passthrough_kernel_param_3,
	.param .f32 filter_passthrough_kernel_param_4
)
{
	.local .align 8 .b8 	__local_depot0[8];
	.reg .b64 	%SP;
	.reg .b64 	%SPL;
	.reg .pred 	%p<8>;
	.reg .b32 	%r<16>;
	.reg .b32 	%f<9>;
	.reg .b64 	%rd<17>;

	mov.u64 	%SPL, __local_depot0;
	cvta.local.u64 	%SP, %SPL;
	ld.param.u64 	%rd4, [filter_passthrough_kernel_param_0];
	ld.param.u64 	%rd5, [filter_passthrough_kernel_param_1];
	ld.param.u64 	%rd6, [filter_passthrough_kernel_param_2];
	ld.param.f32 	%f1, [filter_passthrough_kernel_param_3];
	ld.param.f32 	%f2, [filter_passthrough_kernel_param_4];
	mov.u32 	%r2, %ctaid.x;
	mov.u32 	%r3, %ctaid.y;
	mov.u32 	%r4, %nctaid.x;
	mad.lo.s32 	%r5, %r3, %r4, %r2;
	mov.u32 	%r6, %ntid.x;
	mov.u32 	%r7, %ntid.y;
	mov.u32 	%r8, %tid.y;
	mov.u32 	%r9, %tid.x;
	mad.lo.s32 	%r10, %r5, %r7, %r8;
	mad.lo.s32 	%r1, %r10, %r6, %r9;
	setp.lt.s32 	%p1, %r1, 1048577;
	@%p1 bra 	$L__BB0_2;
	add.u64 	%rd7, %SP, 0;
	add.u64 	%rd8, %SPL, 0;
	st.local.u32 	[%rd8], %r1;
	mov.u64 	%rd9, $str;
	cvta.global.u64 	%rd10, %rd9;
	{ // callseq 0, 0
	.param .b64 param0;
	st.param.b64 	[param0], %rd10;
	.param .b64 param1;
	st.param.b64 	[param1], %rd7;
	.param .b32 retval0;
	call.uni (retval0), 
	vprintf, 
	(
	param0, 
	param1
	);
	ld.param.b32 	%r11, [retval0];
	} // callseq 0
$L__BB0_2:
	cvta.to.global.u64 	%rd11, %rd4;
	mul.wide.s32 	%rd12, %r1, 4;
	add.s64 	%rd1, %rd11, %rd12;
	ld.global.f32 	%f3, [%rd1];
	setp.gt.f32 	%p2, %f2, %f3;
	selp.f32 	%f4, 0f3F800000, 0f00000000, %p2;
	setp.geu.f32 	%p3, %f1, %f4;
	@%p3 bra 	$L__BB0_4;
	mov.b32 	%r13, -1082130432;
	st.global.u32 	[%rd1], %r13;
$L__BB0_4:
	cvta.to.global.u64 	%rd13, %rd5;
	add.s64 	%rd2, %rd13, %rd12;
	ld.global.f32 	%f5, [%rd2];
	setp.gt.f32 	%p4, %f2, %f5;
	selp.f32 	%f6, 0f3F800000, 0f00000000, %p4;
	setp.geu.f32 	%p5, %f1, %f6;
	@%p5 bra 	$L__BB0_6;
	mov.b32 	%r14, -1082130432;
	st.global.u32 	[%rd2], %r14;
$L__BB0_6:
	cvta.to.global.u64 	%rd15, %rd6;
	add.s64 	%rd3, %rd15, %rd12;
	ld.global.f32 	%f7, [%rd3];
	setp.gt.f32 	%p6, %f2, %f7;
	selp.f32 	%f8, 0f3F800000, 0f00000000, %p6;
	setp.geu.f32 	%p7, %f1, %f8;
	@%p7 bra 	$L__BB0_8;
	mov.b32 	%r15, -1082130432;
	st.global.u32 	[%rd3], %r15;
$L__BB0_8:
	ret;

}


// ===== COMPILED SASS (sm_100) =====

	.target	sm_100

	.elftype	@"ET_EXEC"


//--------------------- .note.nv.tkinfo           --------------------------
	.section	.note.nv.tkinfo,"",@"SHT_NOTE"
	.sectionflags	@"SHF_NOTE_NV_TKINFO"
	.tkinfo
        /*0018*/ 	.word	0x00000002
        /*0030*/ 	.string	""
        /*0030*/ 	.string	"ptxas"
        /*0030*/ 	.string	"Cuda compilation tools, release 13.0, V13.0.88"
        /*0030*/ 	.string	"Build cuda_13.0.r13.0/compiler.36424714_0"
        /*0030*/ 	.string	"-arch sm_100 -m 64 "



//--------------------- .note.nv.cuinfo           --------------------------
	.section	.note.nv.cuinfo,"",@"SHT_NOTE"
	.sectionflags	@"SHF_NOTE_NV_CUINFO"
        /*0018*/ 	.short	0x0002
        /*001a*/ 	.short	0x0064
        /*001c*/ 	.short	0x0082
	.zero		2


//--------------------- .nv.info                  --------------------------
	.section	.nv.info,"",@"SHT_CUDA_INFO"
	.align	4


	//----- nvinfo : EIATTR_REGCOUNT
	.align		4
        /*0000*/ 	.byte	0x04, 0x2f
        /*0002*/ 	.short	(.L_2 - .L_1)
	.align		4
.L_1:
        /*0004*/ 	.word	index@(filter_passthrough_kernel)
        /*0008*/ 	.word	0x00000018


	//----- nvinfo : EIATTR_FRAME_SIZE
	.align		4
.L_2:
        /*000c*/ 	.byte	0x04, 0x11
        /*000e*/ 	.short	(.L_4 - .L_3)
	.align		4
.L_3:
        /*0010*/ 	.word	index@(filter_passthrough_kernel)
        /*0014*/ 	.word	0x00000008


	//----- nvinfo : EIATTR_MIN_STACK_SIZE
	.align		4
.L_4:
        /*0018*/ 	.byte	0x04, 0x12
        /*001a*/ 	.short	(.L_6 - .L_5)
	.align		4
.L_5:
        /*001c*/ 	.word	index@(filter_passthrough_kernel)
        /*0020*/ 	.word	0x00000008
.L_6:


//--------------------- .nv.compat                --------------------------
	.section	.nv.compat,"",@"SHT_CUDA_COMPAT_INFO"
	.align	4
        /*0000*/ 	.byte	0x02, 0x09, 0x00, 0x00, 0x02, 0x02, 0x01, 0x00, 0x02, 0x05, 0x05, 0x00, 0x03, 0x07, 0x01, 0x01
        /*0010*/ 	.byte	0x02, 0x03, 0x00, 0x00, 0x02, 0x06, 0x01, 0x00, 0x04, 0x0b, 0x08, 0x00, 0x09, 0x00, 0x00, 0x00
        /*0020*/ 	.byte	0x00, 0x00, 0x00, 0x00


//--------------------- .nv.info.filter_passthrough_kernel --------------------------
	.section	.nv.info.filter_passthrough_kernel,"",@"SHT_CUDA_INFO"
	.sectionflags	@""
	.align	4


	//----- nvinfo : EIATTR_CUDA_API_VERSION
	.align		4
        /*0000*/ 	.byte	0x04, 0x37
        /*0002*/ 	.short	(.L_8 - .L_7)
.L_7:
        /*0004*/ 	.word	0x00000082


	//----- nvinfo : EIATTR_KPARAM_INFO
	.align		4
.L_8:
        /*0008*/ 	.byte	0x04, 0x17
        /*000a*/ 	.short	(.L_10 - .L_9)
.L_9:
        /*000c*/ 	.word	0x00000000
        /*0010*/ 	.short	0x0004
        /*0012*/ 	.short	0x001c
        /*0014*/ 	.byte	0x00, 0xf0, 0x11, 0x00


	//----- nvinfo : EIATTR_KPARAM_INFO
	.align		4
.L_10:
        /*0018*/ 	.byte	0x04, 0x17
        /*001a*/ 	.short	(.L_12 - .L_11)
.L_11:
        /*001c*/ 	.word	0x00000000
        /*0020*/ 	.short	0x0003
        /*0022*/ 	.short	0x0018
        /*0024*/ 	.byte	0x00, 0xf0, 0x11, 0x00


	//----- nvinfo : EIATTR_KPARAM_INFO
	.align		4
.L_12:
        /*0028*/ 	.byte	0x04, 0x17
        /*002a*/ 	.short	(.L_14 - .L_13)
.L_13:
        /*002c*/ 	.word	0x00000000
        /*0030*/ 	.short	0x0002
        /*0032*/ 	.short	0x0010
        /*0034*/ 	.byte	0x00, 0xf5, 0x21, 0x00


	//----- nvinfo : EIATTR_KPARAM_INFO
	.align		4
.L_14:
        /*0038*/ 	.byte	0x04, 0x17
        /*003a*/ 	.short	(.L_16 - .L_15)
.L_15:
        /*003c*/ 	.word	0x00000000
        /*0040*/ 	.short	0x0001
        /*0042*/ 	.short	0x0008
        /*0044*/ 	.byte	0x00, 0xf5, 0x21, 0x00


	//----- nvinfo : EIATTR_KPARAM_INFO
	.align		4
.L_16:
        /*0048*/ 	.byte	0x04, 0x17
        /*004a*/ 	.short	(.L_18 - .L_17)
.L_17:
        /*004c*/ 	.word	0x00000000
        /*0050*/ 	.short	0x0000
        /*0052*/ 	.short	0x0000
        /*0054*/ 	.byte	0x00, 0xf5, 0x21, 0x00


	//----- nvinfo : EIATTR_SPARSE_MMA_MASK
	.align		4
.L_18:
        /*0058*/ 	.byte	0x03, 0x50
        /*005a*/ 	.short	0x0000


	//----- nvinfo : EIATTR_MAXREG_COUNT
	.align		4
        /*005c*/ 	.byte	0x03, 0x1b
        /*005e*/ 	.short	0x00ff


	//----- nvinfo : EIATTR_EXTERNS
	.align		4
        /*0060*/ 	.byte	0x04, 0x0f
        /*0062*/ 	.short	(.L_20 - .L_19)


	//   ....[0]....
	.align		4
.L_19:
        /*0064*/ 	.word	index@(vprintf)


	//----- nvinfo : EIATTR_MERCURY_ISA_VERSION
	.align		4
.L_20:
        /*0068*/ 	.byte	0x03, 0x5f
        /*006a*/ 	.short	0x0101


	//----- nvinfo : EIATTR_VRC_CTA_INIT_COUNT
	.align		4
        /*006c*/ 	.byte	0x02, 0x4a
	.zero		1
	.zero		1


	//----- nvinfo : EIATTR_SYSCALL_OFFSETS
	.align		4
        /*0070*/ 	.byte	0x04, 0x46
        /*0072*/ 	.short	(.L_22 - .L_21)


	//   ....[0]....
.L_21:
        /*0074*/ 	.word	0x000001b0


	//----- nvinfo : EIATTR_EXIT_INSTR_OFFSETS
	.align		4
.L_22:
        /*0078*/ 	.byte	0x04, 0x1c
        /*007a*/ 	.short	(.L_24 - .L_23)


	//   ....[0]....
.L_23:
        /*007c*/ 	.word	0x00000310


	//   ....[1]....
        /*0080*/ 	.word	0x00000340


	//----- nvinfo : EIATTR_CRS_STACK_SIZE
	.align		4
.L_24:
        /*0084*/ 	.byte	0x04, 0x1e
        /*0086*/ 	.short	(.L_26 - .L_25)
.L_25:
        /*0088*/ 	.word	0x00000000


	//----- nvinfo : EIATTR_CBANK_PARAM_SIZE
	.align		4
.L_26:
        /*008c*/ 	.byte	0x03, 0x19
        /*008e*/ 	.short	0x0020


	//----- nvinfo : EIATTR_PARAM_CBANK
	.align		4
        /*0090*/ 	.byte	0x04, 0x0a
        /*0092*/ 	.short	(.L_28 - .L_27)
	.align		4
.L_27:
        /*0094*/ 	.word	index@(.nv.constant0.filter_passthrough_kernel)
        /*0098*/ 	.short	0x0380
        /*009a*/ 	.short	0x0020


	//----- nvinfo : EIATTR_SW_WAR
	.align		4
.L_28:
        /*009c*/ 	.byte	0x04, 0x36
        /*009e*/ 	.short	(.L_30 - .L_29)
.L_29:
        /*00a0*/ 	.word	0x00000008
.L_30:


//--------------------- .nv.callgraph             --------------------------
	.section	.nv.callgraph,"",@"SHT_CUDA_CALLGRAPH"
	.align	4
	.sectionentsize	8
	.align		4
        /*0000*/ 	.word	0x00000000
	.align		4
        /*0004*/ 	.word	0xffffffff
	.align		4
        /*0008*/ 	.word	index@(filter_passthrough_kernel)
	.align		4
        /*000c*/ 	.word	index@(vprintf)
	.align		4
        /*0010*/ 	.word	0x00000000
	.align		4
        /*0014*/ 	.word	0xfffffffe
	.align		4
        /*0018*/ 	.word	0x00000000
	.align		4
        /*001c*/ 	.word	0xfffffffd
	.align		4
        /*0020*/ 	.word	0x00000000
	.align		4
        /*0024*/ 	.word	0xfffffffc


//--------------------- .nv.constant4             --------------------------
	.section	.nv.constant4,"a",@progbits
	.align	8
	.align		8
.nv.constant4:
        /*0000*/ 	.dword	vprintf
	.align		8
        /*0008*/ 	.dword	$str


//--------------------- .text.filter_passthrough_kernel --------------------------
	.section	.text.filter_passthrough_kernel,"ax",@progbits
	.align	128
        .global         filter_passthrough_kernel
        .type           filter_passthrough_kernel,@function
        .size           filter_passthrough_kernel,(.L_x_3 - filter_passthrough_kernel)
        .other          filter_passthrough_kernel,@"STO_CUDA_ENTRY STV_DEFAULT"
filter_passthrough_kernel:
.text.filter_passthrough_kernel:
[----:B------:R-:W0:Y:S01]  /*0000*/  LDC R1, c[0x0][0x37c] ;  /* 0x0000df00ff017b82 */ /* 0x000e220000000800 */
[----:B------:R-:W1:Y:S07]  /*0010*/  S2R R3, SR_TID.Y ;  /* 0x0000000000037919 */ /* 0x000e6e0000002200 */
[----:B------:R-:W-:Y:S01]  /*0020*/  S2UR UR4, SR_CTAID.X ;  /* 0x00000000000479c3 */ /* 0x000fe20000002500 */
[----:B------:R-:W2:Y:S01]  /*0030*/  LDCU UR8, c[0x0][0x2fc] ;  /* 0x00005f80ff0877ac */ /* 0x000ea20008000800 */
[----:B0-----:R-:W-:Y:S01]  /*0040*/  VIADD R1, R1, 0xfffffff8 ;  /* 0xfffffff801017836 */ /* 0x001fe20000000000 */
[----:B------:R-:W0:Y:S01]  /*0050*/  S2R R5, SR_TID.X ;  /* 0x0000000000057919 */ /* 0x000e220000002100 */
[----:B------:R-:W-:Y:S01]  /*0060*/  BSSY.RECONVERGENT B6, `(.L_x_0) ;  /* 0x0000016000067945 */ /* 0x000fe20003800200 */
[----:B------:R-:W3:Y:S03]  /*0070*/  LDCU UR6, c[0x0][0x370] ;  /* 0x00006e00ff0677ac */ /* 0x000ee60008000800 */
[----:B------:R-:W3:Y:S01]  /*0080*/  S2UR UR5, SR_CTAID.Y ;  /* 0x00000000000579c3 */ /* 0x000ee20000002600 */
[----:B------:R-:W0:Y:S01]  /*0090*/  LDCU UR9, c[0x0][0x360] ;  /* 0x00006c00ff0977ac */ /* 0x000e220008000800 */
[----:B------:R-:W4:Y:S06]  /*00a0*/  LDCU UR7, c[0x0][0x2f8] ;  /* 0x00005f00ff0777ac */ /* 0x000f2c0008000800 */
[----:B------:R-:W1:Y:S01]  /*00b0*/  LDC R2, c[0x0][0x364] ;  /* 0x0000d900ff027b82 */ /* 0x000e620000000800 */
[----:B------:R-:W0:Y:S01]  /*00c0*/  LDCU.64 UR36, c[0x0][0x358] ;  /* 0x00006b00ff2477ac */ /* 0x000e220008000a00 */
[----:B----4-:R-:W-:Y:S01]  /*00d0*/  IADD3 R6, P1, PT, R1, UR7, RZ ;  /* 0x0000000701067c10 */ /* 0x010fe2000ff3e0ff */
[----:B---3--:R-:W-:-:S04]  /*00e0*/  UIMAD UR4, UR5, UR6, UR4 ;  /* 0x00000006050472a4 */ /* 0x008fc8000f8e0204 */
[----:B--2---:R-:W-:Y:S02]  /*00f0*/  IMAD.X R7, RZ, RZ, UR8, P1 ;  /* 0x00000008ff077e24 */ /* 0x004fe400088e06ff */
[----:B-1----:R-:W-:-:S04]  /*0100*/  IMAD R2, R2, UR4, R3 ;  /* 0x0000000402027c24 */ /* 0x002fc8000f8e0203 */
[----:B0-----:R-:W-:-:S05]  /*0110*/  IMAD R2, R2, UR9, R5 ;  /* 0x0000000902027c24 */ /* 0x001fca000f8e0205 */
[----:B------:R-:W-:-:S13]  /*0120*/  ISETP.GE.AND P0, PT, R2, 0x100001, PT ;  /* 0x001000010200780c */ /* 0x000fda0003f06270 */
[----:B------:R-:W-:Y:S05]  /*0130*/  @!P0 BRA `(.L_x_1) ;  /* 0x0000000000208947 */ /* 0x000fea0003800000 */
[----:B------:R-:W-:Y:S01]  /*0140*/  MOV R0, 0x0 ;  /* 0x0000000000007802 */ /* 0x000fe20000000f00 */
[----:B------:R0:W-:Y:S01]  /*0150*/  STL [R1], R2 ;  /* 0x0000000201007387 */ /* 0x0001e20000100800 */
[----:B------:R-:W1:Y:S02]  /*0160*/  LDCU.64 UR4, c[0x4][0x8] ;  /* 0x01000100ff0477ac */ /* 0x000e640008000a00 */
[----:B------:R0:W2:Y:S01]  /*0170*/  LDC.64 R8, c[0x4][R0] ;  /* 0x0100000000087b82 */ /* 0x0000a20000000a00 */
[----:B-1----:R-:W-:Y:S01]  /*0180*/  IMAD.U32 R4, RZ, RZ, UR4 ;  /* 0x00000004ff047e24 */ /* 0x002fe2000f8e00ff */
[----:B0-----:R-:W-:-:S07]  /*0190*/  MOV R5, UR5 ;  /* 0x0000000500057c02 */ /* 0x001fce0008000f00 */
[----:B------:R-:W-:-:S07]  /*01a0*/  LEPC R20, `(.L_x_1) ;  /* 0x000000001014794e */ /* 0x000fce0000000000 */
[----:B--2---:R-:W-:Y:S05]  /*01b0*/  CALL.ABS.NOINC R8 ;  /* 0x0000000008007343 */ /* 0x004fea0003c00000 */
.L_x_1:
[----:B------:R-:W-:Y:S05]  /*01c0*/  BSYNC.RECONVERGENT B6 ;  /* 0x0000000000067941 */ /* 0x000fea0003800200 */
.L_x_0:
[----:B------:R-:W0:Y:S01]  /*01d0*/  LDC.64 R4, c[0x0][0x380] ;  /* 0x0000e000ff047b82 */ /* 0x000e220000000a00 */
[----:B------:R-:W1:Y:S07]  /*01e0*/  LDCU.64 UR4, c[0x0][0x398] ;  /* 0x00007300ff0477ac */ /* 0x000e6e0008000a00 */
[----:B------:R-:W2:Y:S08]  /*01f0*/  LDC.64 R6, c[0x0][0x388] ;  /* 0x0000e200ff067b82 */ /* 0x000eb00000000a00 */
[----:B------:R-:W3:Y:S01]  /*0200*/  LDC.64 R8, c[0x0][0x390] ;  /* 0x0000e400ff087b82 */ /* 0x000ee20000000a00 */
[----:B0-----:R-:W-:-:S05]  /*0210*/  IMAD.WIDE R4, R2, 0x4, R4 ;  /* 0x0000000402047825 */ /* 0x001fca00078e0204 */
[----:B------:R-:W1:Y:S01]  /*0220*/  LDG.E R0, desc[UR36][R4.64] ;  /* 0x0000002404007981 */ /* 0x000e62000c1e1900 */
[----:B--2---:R-:W-:Y:S01]  /*0230*/  IMAD.WIDE R6, R2, 0x4, R6 ;  /* 0x0000000402067825 */ /* 0x004fe200078e0206 */
[----:B-1----:R-:W-:-:S04]  /*0240*/  FSET.BF.LT.AND R0, R0, UR5, PT ;  /* 0x0000000500007c0a */ /* 0x002fc8000b801000 */
[----:B------:R-:W-:-:S13]  /*0250*/  FSETP.GT.AND P0, PT, R0, UR4, PT ;  /* 0x0000000400007c0b */ /* 0x000fda000bf04000 */
[----:B------:R-:W-:-:S05]  /*0260*/  @P0 IMAD.MOV.U32 R11, RZ, RZ, -0x40800000 ;  /* 0xbf800000ff0b0424 */ /* 0x000fca00078e00ff */
[----:B------:R0:W-:Y:S04]  /*0270*/  @P0 STG.E desc[UR36][R4.64], R11 ;  /* 0x0000000b04000986 */ /* 0x0001e8000c101924 */
[----:B------:R-:W2:Y:S01]  /*0280*/  LDG.E R0, desc[UR36][R6.64] ;  /* 0x0000002406007981 */ /* 0x000ea2000c1e1900 */
[----:B---3--:R-:W-:Y:S01]  /*0290*/  IMAD.WIDE R2, R2, 0x4, R8 ;  /* 0x0000000402027825 */ /* 0x008fe200078e0208 */
[----:B--2---:R-:W-:-:S04]  /*02a0*/  FSET.BF.LT.AND R0, R0, UR5, PT ;  /* 0x0000000500007c0a */ /* 0x004fc8000b801000 */
[----:B------:R-:W-:-:S13]  /*02b0*/  FSETP.GT.AND P0, PT, R0, UR4, PT ;  /* 0x0000000400007c0b */ /* 0x000fda000bf04000 */
[----:B------:R-:W-:-:S05]  /*02c0*/  @P0 IMAD.MOV.U32 R13, RZ, RZ, -0x40800000 ;  /* 0xbf800000ff0d0424 */ /* 0x000fca00078e00ff */
[----:B------:R0:W-:Y:S04]  /*02d0*/  @P0 STG.E desc[UR36][R6.64], R13 ;  /* 0x0000000d06000986 */ /* 0x0001e8000c101924 */
[----:B------:R-:W2:Y:S02]  /*02e0*/  LDG.E R0, desc[UR36][R2.64] ;  /* 0x0000002402007981 */ /* 0x000ea4000c1e1900 */
[----:B--2---:R-:W-:-:S04]  /*02f0*/  FSET.BF.LT.AND R0, R0, UR5, PT ;  /* 0x0000000500007c0a */ /* 0x004fc8000b801000 */
[----:B------:R-:W-:-:S13]  /*0300*/  FSETP.GT.AND P0, PT, R0, UR4, PT ;  /* 0x0000000400007c0b */ /* 0x000fda000bf04000 */
[----:B0-----:R-:W-:Y:S05]  /*0310*/  @!P0 EXIT ;  /* 0x000000000000894d */ /* 0x001fea0003800000 */
[----:B------:R-:W-:-:S05]  /*0320*/  HFMA2 R5, -RZ, RZ, -1.875, 0 ;  /* 0xbf800000ff057431 */ /* 0x000fca00000001ff */
[----:B------:R-:W-:Y:S01]  /*0330*/  STG.E desc[UR36][R2.64], R5 ;  /* 0x0000000502007986 */ /* 0x000fe2000c101924 */
[----:B------:R-:W-:Y:S05]  /*0340*/  EXIT ;  /* 0x000000000000794d */ /* 0x000fea0003800000 */
.L_x_2:
[----:B------:R-:W-:-:S00]  /*0350*/  BRA `(.L_x_2) ;  /* 0xfffffffc00fc7947 */ /* 0x000fc0000383ffff */
[----:B------:R-:W-:-:S00]  /*0360*/  NOP ;  /* 0x0000000000007918 */ /* 0x000fc00000000000 */
        /* <DEDUP_REMOVED lines=9> */
.L_x_3:


//--------------------- .nv.global.init           --------------------------
	.section	.nv.global.init,"aw",@progbits
.nv.global.init:
	.type		$str,@object
	.size		$str,(.L_0 - $str)
$str:
        /*0000*/ 	.byte	0x25, 0x64, 0x20, 0x0a, 0x00
.L_0:


//--------------------- .nv.shared.reserved.0     --------------------------
	.section	.nv.shared.reserved.0,"aw",@nobits
	.weak		__nv_reservedSMEM_offset_0_alias
	.size		__nv_reservedSMEM_offset_0_alias, 0, 64
	.other		__nv_reservedSMEM_offset_0_alias,@"STO_CUDA_RESERVED_SHARED STV_DEFAULT"
__nv_reservedSMEM_offset_0_alias:
	.zero		0
	.zero		64


//--------------------- .nv.constant0.filter_passthrough_kernel --------------------------
	.section	.nv.constant0.filter_passthrough_kernel,"a",@progbits
	.sectionflags	@""
	.align	4
.nv.constant0.filter_passthrough_kernel:
	.zero		928


//--------------------- SYMBOLS --------------------------

	.type		.nv.reservedSmem.offset0,@object
	.size		.nv.reservedSmem.offset0,0x4
	.type		vprintf,@function
